	.headerflags	@"EF_CUDA_TEXMODE_UNIFIED EF_CUDA_64BIT_ADDRESS EF_CUDA_ACCELERATORS EF_CUDA_SM90 EF_CUDA_VIRTUAL_SM(EF_CUDA_SM90)"
	.elftype	@"ET_EXEC"


//--------------------- .nv.info                  --------------------------
	.section	.nv.info,"",@"SHT_CUDA_INFO"
	.align	4


	//----- nvinfo : EIATTR_REGCOUNT
	.align		4
        /*0000*/ 	.byte	0x04, 0x2f
        /*0002*/ 	.short	(.L_3 - .L_2)
	.align		4
.L_2:
        /*0004*/ 	.word	index@(triton_poi_fused__native_batch_norm_legit_no_training_24)
        /*0008*/ 	.word	0x00000016


	//----- nvinfo : EIATTR_MIN_STACK_SIZE
	.align		4
.L_3:
        /*000c*/ 	.byte	0x04, 0x12
        /*000e*/ 	.short	(.L_5 - .L_4)
	.align		4
.L_4:
        /*0010*/ 	.word	index@(triton_poi_fused__native_batch_norm_legit_no_training_24)
        /*0014*/ 	.word	0x00000000


	//----- nvinfo : EIATTR_FRAME_SIZE
	.align		4
.L_5:
        /*0018*/ 	.byte	0x04, 0x11
        /*001a*/ 	.short	(.L_7 - .L_6)
	.align		4
.L_6:
        /*001c*/ 	.word	index@(triton_poi_fused__native_batch_norm_legit_no_training_24)
        /*0020*/ 	.word	0x00000000


	//----- nvinfo : EIATTR_MIN_STACK_SIZE
	.align		4
.L_7:
        /*0024*/ 	.byte	0x04, 0x12
        /*0026*/ 	.short	(.L_9 - .L_8)
	.align		4
.L_8:
        /*0028*/ 	.word	index@(triton_poi_fused__native_batch_norm_legit_no_training_24)
        /*002c*/ 	.word	0x00000000
.L_9:


//--------------------- .nv.info.triton_poi_fused__native_batch_norm_legit_no_training_24 --------------------------
	.section	.nv.info.triton_poi_fused__native_batch_norm_legit_no_training_24,"",@"SHT_CUDA_INFO"
	.sectionflags	@""
	.align	4


	//----- nvinfo : EIATTR_CUDA_API_VERSION
	.align		4
        /*0000*/ 	.byte	0x04, 0x37
        /*0002*/ 	.short	(.L_11 - .L_10)
.L_10:
        /*0004*/ 	.word	0x0000007c


	//----- nvinfo : EIATTR_KPARAM_INFO
	.align		4
.L_11:
        /*0008*/ 	.byte	0x04, 0x17
        /*000a*/ 	.short	(.L_13 - .L_12)
.L_12:
        /*000c*/ 	.word	0x00000000
        /*0010*/ 	.short	0x0006
        /*0012*/ 	.short	0x0030
        /*0014*/ 	.byte	0x00, 0xf0, 0x11, 0x00


	//----- nvinfo : EIATTR_KPARAM_INFO
	.align		4
.L_13:
        /*0018*/ 	.byte	0x04, 0x17
        /*001a*/ 	.short	(.L_15 - .L_14)
.L_14:
        /*001c*/ 	.word	0x00000000
        /*0020*/ 	.short	0x0005
        /*0022*/ 	.short	0x0028
        /*0024*/ 	.byte	0x00, 0xf4, 0x21, 0x00


	//----- nvinfo : EIATTR_KPARAM_INFO
	.align		4
.L_15:
        /*0028*/ 	.byte	0x04, 0x17
        /*002a*/ 	.short	(.L_17 - .L_16)
.L_16:
        /*002c*/ 	.word	0x00000000
        /*0030*/ 	.short	0x0004
        /*0032*/ 	.short	0x0020
        /*0034*/ 	.byte	0x00, 0xf4, 0x21, 0x00


	//----- nvinfo : EIATTR_KPARAM_INFO
	.align		4
.L_17:
        /*0038*/ 	.byte	0x04, 0x17
        /*003a*/ 	.short	(.L_19 - .L_18)
.L_18:
        /*003c*/ 	.word	0x00000000
        /*0040*/ 	.short	0x0003
        /*0042*/ 	.short	0x0018
        /*0044*/ 	.byte	0x00, 0xf4, 0x21, 0x00


	//----- nvinfo : EIATTR_KPARAM_INFO
	.align		4
.L_19:
        /*0048*/ 	.byte	0x04, 0x17
        /*004a*/ 	.short	(.L_21 - .L_20)
.L_20:
        /*004c*/ 	.word	0x00000000
        /*0050*/ 	.short	0x0002
        /*0052*/ 	.short	0x0010
        /*0054*/ 	.byte	0x00, 0xf4, 0x21, 0x00


	//----- nvinfo : EIATTR_KPARAM_INFO
	.align		4
.L_21:
        /*0058*/ 	.byte	0x04, 0x17
        /*005a*/ 	.short	(.L_23 - .L_22)
.L_22:
        /*005c*/ 	.word	0x00000000
        /*0060*/ 	.short	0x0001
        /*0062*/ 	.short	0x0008
        /*0064*/ 	.byte	0x00, 0xf4, 0x21, 0x00


	//----- nvinfo : EIATTR_KPARAM_INFO
	.align		4
.L_23:
        /*0068*/ 	.byte	0x04, 0x17
        /*006a*/ 	.short	(.L_25 - .L_24)
.L_24:
        /*006c*/ 	.word	0x00000000
        /*0070*/ 	.short	0x0000
        /*0072*/ 	.short	0x0000
        /*0074*/ 	.byte	0x00, 0xf4, 0x21, 0x00


	//----- nvinfo : EIATTR_SPARSE_MMA_MASK
	.align		4
.L_25:
        /*0078*/ 	.byte	0x03, 0x50
        /*007a*/ 	.short	0x0000


	//----- nvinfo : EIATTR_MAXREG_COUNT
	.align		4
        /*007c*/ 	.byte	0x03, 0x1b
        /*007e*/ 	.short	0x00ff


	//----- nvinfo : EIATTR_EXIT_INSTR_OFFSETS
	.align		4
        /*0080*/ 	.byte	0x04, 0x1c
        /*0082*/ 	.short	(.L_27 - .L_26)


	//   ....[0]....
.L_26:
        /*0084*/ 	.word	0x000003d0


	//   ....[1]....
        /*0088*/ 	.word	0x000003f0


	//----- nvinfo : EIATTR_REQNTID
	.align		4
.L_27:
        /*008c*/ 	.byte	0x04, 0x10
        /*008e*/ 	.short	(.L_29 - .L_28)
.L_28:
        /*0090*/ 	.word	0x00000080
        /*0094*/ 	.word	0x00000001
        /*0098*/ 	.word	0x00000001


	//----- nvinfo : EIATTR_CBANK_PARAM_SIZE
	.align		4
.L_29:
        /*009c*/ 	.byte	0x03, 0x19
        /*009e*/ 	.short	0x0034


	//----- nvinfo : EIATTR_PARAM_CBANK
	.align		4
        /*00a0*/ 	.byte	0x04, 0x0a
        /*00a2*/ 	.short	(.L_31 - .L_30)
	.align		4
.L_30:
        /*00a4*/ 	.word	index@(.nv.constant0.triton_poi_fused__native_batch_norm_legit_no_training_24)
        /*00a8*/ 	.short	0x0210
        /*00aa*/ 	.short	0x0034


	//----- nvinfo : EIATTR_SW_WAR
	.align		4
.L_31:
        /*00ac*/ 	.byte	0x04, 0x36
        /*00ae*/ 	.short	(.L_33 - .L_32)
.L_32:
        /*00b0*/ 	.word	0x00000008
.L_33:


//--------------------- .nv.callgraph             --------------------------
	.section	.nv.callgraph,"",@"SHT_CUDA_CALLGRAPH"
	.align	4
	.sectionentsize	8
	.align		4
        /*0000*/ 	.word	0x00000000
	.align		4
        /*0004*/ 	.word	0xffffffff
	.align		4
        /*0008*/ 	.word	0x00000000
	.align		4
        /*000c*/ 	.word	0xfffffffe
	.align		4
        /*0010*/ 	.word	0x00000000
	.align		4
        /*0014*/ 	.word	0xfffffffd
	.align		4
        /*0018*/ 	.word	0x00000000
	.align		4
        /*001c*/ 	.word	0xfffffffc


//--------------------- .nv.constant4             --------------------------
	.section	.nv.constant4,"a",@progbits
	.align	8
	.align		8
.nv.constant4:
        /*0000*/ 	.dword	_$_str
	.align		8
        /*0008*/ 	.dword	_$_str_$_2


//--------------------- .text.triton_poi_fused__native_batch_norm_legit_no_training_24 --------------------------
	.section	.text.triton_poi_fused__native_batch_norm_legit_no_training_24,"ax",@progbits
	.align	128
        .global         triton_poi_fused__native_batch_norm_legit_no_training_24
        .type           triton_poi_fused__native_batch_norm_legit_no_training_24,@function
        .size           triton_poi_fused__native_batch_norm_legit_no_training_24,(.L_x_1 - triton_poi_fused__native_batch_norm_legit_no_training_24)
        .other          triton_poi_fused__native_batch_norm_legit_no_training_24,@"STO_CUDA_ENTRY STV_DEFAULT"
triton_poi_fused__native_batch_norm_legit_no_training_24:
.text.triton_poi_fused__native_batch_norm_legit_no_training_24:
[----:B------:R-:W0:Y:S01]  /*0000*/  LDC R1, c[0x0][0x28] ;  /* 0x00000a00ff017b82 */ /* 0x000e220000000800 */
[----:B------:R-:W1:Y:S07]  /*0010*/  S2R R0, SR_TID.X ;  /* 0x0000000000007919 */ /* 0x000e6e0000002100 */
[----:B------:R-:W2:Y:S01]  /*0020*/  LDC.64 R8, c[0x0][0x220] ;  /* 0x00008800ff087b82 */ /* 0x000ea20000000a00 */
[----:B------:R-:W-:Y:S01]  /*0030*/  ULDC.64 UR4, c[0x0][0x208] ;  /* 0x0000820000047ab9 */ /* 0x000fe20000000a00 */
[----:B------:R-:W3:Y:S06]  /*0040*/  S2R R3, SR_CTAID.X ;  /* 0x0000000000037919 */ /* 0x000eec0000002500 */
[----:B------:R-:W4:Y:S08]  /*0050*/  LDC.64 R12, c[0x0][0x210] ;  /* 0x00008400ff0c7b82 */ /* 0x000f300000000a00 */
[----:B------:R-:W5:Y:S08]  /*0060*/  LDC.64 R14, c[0x0][0x218] ;  /* 0x00008600ff0e7b82 */ /* 0x000f700000000a00 */
[----:B------:R-:W5:Y:S01]  /*0070*/  LDC.64 R16, c[0x0][0x228] ;  /* 0x00008a00ff107b82 */ /* 0x000f620000000a00 */
[----:B-1----:R-:W-:-:S07]  /*0080*/  SHF.L.U32 R0, R0, 0x1, RZ ;  /* 0x0000000100007819 */ /* 0x002fce00000006ff */
[----:B------:R-:W1:Y:S01]  /*0090*/  LDC.64 R18, c[0x0][0x230] ;  /* 0x00008c00ff127b82 */ /* 0x000e620000000a00 */
[----:B------:R-:W-:-:S04]  /*00a0*/  LOP3.LUT R0, R0, 0xfe, RZ, 0xc0, !PT ;  /* 0x000000fe00007812 */ /* 0x000fc800078ec0ff */
[----:B---3--:R-:W-:-:S04]  /*00b0*/  LEA R0, R3, R0, 0x8 ;  /* 0x0000000003007211 */ /* 0x008fc800078e40ff */
[C---:B------:R-:W-:Y:S01]  /*00c0*/  ISETP.GE.AND P4, PT, R0.reuse, 0xa00, PT ;  /* 0x00000a000000780c */ /* 0x040fe20003f86270 */
[----:B------:R-:W-:-:S05]  /*00d0*/  IMAD.HI R2, R0, 0x66666667, RZ ;  /* 0x6666666700027827 */ /* 0x000fca00078e02ff */
[----:B------:R-:W-:-:S04]  /*00e0*/  SHF.R.U32.HI R3, RZ, 0x1f, R2 ;  /* 0x0000001fff037819 */ /* 0x000fc80000011602 */
[----:B------:R-:W-:-:S05]  /*00f0*/  LEA.HI.SX32 R3, R2, R3, 0x1a ;  /* 0x0000000302037211 */ /* 0x000fca00078fd2ff */
[----:B------:R-:W-:Y:S01]  /*0100*/  IMAD R11, R3, -0xa0, R0 ;  /* 0xffffff60030b7824 */ /* 0x000fe200078e0200 */
[----:B------:R-:W-:-:S03]  /*0110*/  CS2R R2, SRZ ;  /* 0x0000000000027805 */ /* 0x000fc6000001ff00 */
[----:B--2---:R-:W-:-:S05]  /*0120*/  IMAD.WIDE R8, R11, 0x4, R8 ;  /* 0x000000040b087825 */ /* 0x004fca00078e0208 */
[----:B------:R2:W3:Y:S01]  /*0130*/  @!P4 LDG.E.EL.64 R2, desc[UR4][R8.64] ;  /* 0x000000040802c981 */ /* 0x0004e2000c2e1b00 */
[----:B------:R-:W-:Y:S02]  /*0140*/  CS2R R4, SRZ ;  /* 0x0000000000047805 */ /* 0x000fe4000001ff00 */
[----:B------:R-:W-:Y:S01]  /*0150*/  CS2R R6, SRZ ;  /* 0x0000000000067805 */ /* 0x000fe2000001ff00 */
[----:B----4-:R-:W-:-:S04]  /*0160*/  IMAD.WIDE R12, R0, 0x4, R12 ;  /* 0x00000004000c7825 */ /* 0x010fc800078e020c */
[C---:B-----5:R-:W-:Y:S01]  /*0170*/  IMAD.WIDE R14, R11.reuse, 0x4, R14 ;  /* 0x000000040b0e7825 */ /* 0x060fe200078e020e */
[----:B------:R-:W4:Y:S04]  /*0180*/  @!P4 LDG.E.64 R4, desc[UR4][R12.64] ;  /* 0x000000040c04c981 */ /* 0x000f28000c1e1b00 */
[----:B------:R5:W4:Y:S01]  /*0190*/  @!P4 LDG.E.EL.64 R6, desc[UR4][R14.64] ;  /* 0x000000040e06c981 */ /* 0x000b22000c2e1b00 */
[----:B0-----:R-:W-:Y:S01]  /*01a0*/  IMAD.WIDE R16, R11, 0x4, R16 ;  /* 0x000000040b107825 */ /* 0x001fe200078e0210 */
[----:B--2---:R-:W-:-:S03]  /*01b0*/  CS2R R8, SRZ ;  /* 0x0000000000087805 */ /* 0x004fc6000001ff00 */
[----:B-1----:R-:W-:Y:S01]  /*01c0*/  IMAD.WIDE R18, R11, 0x4, R18 ;  /* 0x000000040b127825 */ /* 0x002fe200078e0212 */
[----:B------:R-:W-:-:S04]  /*01d0*/  CS2R R10, SRZ ;  /* 0x00000000000a7805 */ /* 0x000fc8000001ff00 */
[----:B------:R-:W2:Y:S04]  /*01e0*/  @!P4 LDG.E.EL.64 R8, desc[UR4][R18.64] ;  /* 0x000000041208c981 */ /* 0x000ea8000c2e1b00 */
[----:B------:R-:W2:Y:S01]  /*01f0*/  @!P4 LDG.E.EL.64 R10, desc[UR4][R16.64] ;  /* 0x00000004100ac981 */ /* 0x000ea2000c2e1b00 */
[----:B-----5:R-:W-:Y:S01]  /*0200*/  HFMA2.MMA R15, -RZ, RZ, 1.625, 0 ;  /* 0x3e800000ff0f7435 */ /* 0x020fe200000001ff */
[----:B---3--:R-:W-:Y:S01]  /*0210*/  FADD R2, R2, 9.9999997473787516356e-06 ;  /* 0x3727c5ac02027421 */ /* 0x008fe20000000000 */
[----:B------:R-:W-:-:S03]  /*0220*/  FADD R12, R3, 9.9999997473787516356e-06 ;  /* 0x3727c5ac030c7421 */ /* 0x000fc60000000000 */
[----:B------:R0:W1:Y:S08]  /*0230*/  MUFU.SQRT R13, R2 ;  /* 0x00000002000d7308 */ /* 0x0000700000002000 */
[----:B------:R-:W3:Y:S01]  /*0240*/  MUFU.SQRT R14, R12 ;  /* 0x0000000c000e7308 */ /* 0x000ee20000002000 */
[----:B0-----:R-:W0:Y:S01]  /*0250*/  LDC.64 R2, c[0x0][0x238] ;  /* 0x00008e00ff027b82 */ /* 0x001e220000000a00 */
[----:B-1----:R-:W-:-:S02]  /*0260*/  FSETP.GT.AND P0, PT, R13, 8.50705917302346158658e+37, PT ;  /* 0x7e8000000d00780b */ /* 0x002fc40003f04000 */
[----:B------:R-:W-:Y:S02]  /*0270*/  FSETP.GEU.AND P2, PT, R13, 1.175494350822287508e-38, PT ;  /* 0x008000000d00780b */ /* 0x000fe40003f4e000 */
[C---:B---3--:R-:W-:Y:S02]  /*0280*/  FSETP.GT.AND P1, PT, R14.reuse, 8.50705917302346158658e+37, PT ;  /* 0x7e8000000e00780b */ /* 0x048fe40003f24000 */
[----:B------:R-:W-:-:S07]  /*0290*/  FSETP.GEU.AND P3, PT, R14, 1.175494350822287508e-38, PT ;  /* 0x008000000e00780b */ /* 0x000fce0003f6e000 */
[----:B------:R-:W-:-:S04]  /*02a0*/  @P0 FMUL R13, R13, 0.25 ;  /* 0x3e8000000d0d0820 */ /* 0x000fc80000400000 */
[----:B------:R-:W-:Y:S01]  /*02b0*/  @!P2 FMUL R13, R13, 16777216 ;  /* 0x4b8000000d0da820 */ /* 0x000fe20000400000 */
[----:B------:R-:W-:-:S04]  /*02c0*/  @P1 FMUL R14, R14, 0.25 ;  /* 0x3e8000000e0e1820 */ /* 0x000fc80000400000 */
[----:B------:R-:W-:Y:S01]  /*02d0*/  @!P3 FMUL R14, R14, 16777216 ;  /* 0x4b8000000e0eb820 */ /* 0x000fe20000400000 */
[----:B------:R-:W1:Y:S01]  /*02e0*/  MUFU.RCP R13, R13 ;  /* 0x0000000d000d7308 */ /* 0x000e620000001000 */
[----:B------:R-:W-:-:S07]  /*02f0*/  FSEL R12, R15, 1, P0 ;  /* 0x3f8000000f0c7808 */ /* 0x000fce0000000000 */
[----:B------:R-:W3:Y:S01]  /*0300*/  MUFU.RCP R14, R14 ;  /* 0x0000000e000e7308 */ /* 0x000ee20000001000 */
[----:B------:R-:W-:Y:S01]  /*0310*/  FSEL R15, R15, 1, P1 ;  /* 0x3f8000000f0f7808 */ /* 0x000fe20000800000 */
[----:B------:R-:W-:Y:S01]  /*0320*/  @!P2 FMUL R12, R12, 16777216 ;  /* 0x4b8000000c0ca820 */ /* 0x000fe20000400000 */
[----:B----4-:R-:W-:-:S03]  /*0330*/  FADD R4, -R6, R4 ;  /* 0x0000000406047221 */ /* 0x010fc60000000100 */
[----:B------:R-:W-:Y:S01]  /*0340*/  @!P3 FMUL R15, R15, 16777216 ;  /* 0x4b8000000f0fb820 */ /* 0x000fe20000400000 */
[----:B------:R-:W-:Y:S01]  /*0350*/  FADD R5, -R7, R5 ;  /* 0x0000000507057221 */ /* 0x000fe20000000100 */
[----:B-1----:R-:W-:Y:S02]  /*0360*/  FMUL R13, R13, R12 ;  /* 0x0000000c0d0d7220 */ /* 0x002fe40000400000 */
[----:B---3--:R-:W-:Y:S02]  /*0370*/  FMUL R6, R14, R15 ;  /* 0x0000000f0e067220 */ /* 0x008fe40000400000 */
[----:B------:R-:W-:Y:S02]  /*0380*/  FMUL R13, R4, R13 ;  /* 0x0000000d040d7220 */ /* 0x000fe40000400000 */
[----:B------:R-:W-:Y:S01]  /*0390*/  FMUL R6, R5, R6 ;  /* 0x0000000605067220 */ /* 0x000fe20000400000 */
[----:B0-----:R-:W-:-:S04]  /*03a0*/  IMAD.WIDE R2, R0, 0x4, R2 ;  /* 0x0000000400027825 */ /* 0x001fc800078e0202 */
[----:B--2---:R-:W-:Y:S01]  /*03b0*/  FFMA R8, R13, R10, R8 ;  /* 0x0000000a0d087223 */ /* 0x004fe20000000008 */
[----:B------:R-:W-:Y:S01]  /*03c0*/  FFMA R9, R6, R11, R9 ;  /* 0x0000000b06097223 */ /* 0x000fe20000000009 */
[----:B------:R-:W-:Y:S06]  /*03d0*/  @P4 EXIT ;  /* 0x000000000000494d */ /* 0x000fec0003800000 */
[----:B------:R-:W-:Y:S01]  /*03e0*/  STG.E.64 desc[UR4][R2.64], R8 ;  /* 0x0000000802007986 */ /* 0x000fe2000c101b04 */
[----:B------:R-:W-:Y:S05]  /*03f0*/  EXIT ;  /* 0x000000000000794d */ /* 0x000fea0003800000 */
.L_x_0:
[----:B------:R-:W-:-:S00]  /*0400*/  BRA `(.L_x_0) ;  /* 0xfffffffc00fc7947 */ /* 0x000fc0000383ffff */
[----:B------:R-:W-:-:S00]  /*0410*/  NOP ;  /* 0x0000000000007918 */ /* 0x000fc00000000000 */
        /* <DEDUP_REMOVED lines=14> */
.L_x_1:


//--------------------- .nv.global.init           --------------------------
	.section	.nv.global.init,"aw",@progbits
.nv.global.init:
	.type		_$_str,@object
	.size		_$_str,(_$_str_$_2 - _$_str)
_$_str:
        /*0000*/ 	.byte	0x5f, 0x5f, 0x43, 0x55, 0x44, 0x41, 0x5f, 0x46, 0x54, 0x5a, 0x00
	.type		_$_str_$_2,@object
	.size		_$_str_$_2,(.L_1 - _$_str_$_2)
_$_str_$_2:
        /*000b*/ 	.byte	0x5f, 0x5f, 0x43, 0x55, 0x44, 0x41, 0x5f, 0x50, 0x52, 0x45, 0x43, 0x5f, 0x53, 0x51, 0x52, 0x54
        /*001b*/ 	.byte	0x00
.L_1:


//--------------------- .nv.constant0.triton_poi_fused__native_batch_norm_legit_no_training_24 --------------------------
	.section	.nv.constant0.triton_poi_fused__native_batch_norm_legit_no_training_24,"a",@progbits
	.sectionflags	@""
	.align	4
.nv.constant0.triton_poi_fused__native_batch_norm_legit_no_training_24:
	.zero		580
